//
// Generated by NVIDIA NVVM Compiler
//
// Compiler Build ID: CL-36424714
// Cuda compilation tools, release 13.0, V13.0.88
// Based on NVVM 20.0.0
//

.version 9.0
.target sm_100
.address_size 64

	// .globl	_Z23gemm2dBlockTilingKernelIfLm32ELm32ELm32EEvmmmT_S0_PKS0_S2_PS0_
// _ZZ23gemm2dBlockTilingKernelIfLm32ELm32ELm32EEvmmmT_S0_PKS0_S2_PS0_E5aTile has been demoted
// _ZZ23gemm2dBlockTilingKernelIfLm32ELm32ELm32EEvmmmT_S0_PKS0_S2_PS0_E5bTile has been demoted

.visible .entry _Z23gemm2dBlockTilingKernelIfLm32ELm32ELm32EEvmmmT_S0_PKS0_S2_PS0_(
	.param .u64 _Z23gemm2dBlockTilingKernelIfLm32ELm32ELm32EEvmmmT_S0_PKS0_S2_PS0__param_0,
	.param .u64 _Z23gemm2dBlockTilingKernelIfLm32ELm32ELm32EEvmmmT_S0_PKS0_S2_PS0__param_1,
	.param .u64 _Z23gemm2dBlockTilingKernelIfLm32ELm32ELm32EEvmmmT_S0_PKS0_S2_PS0__param_2,
	.param .f32 _Z23gemm2dBlockTilingKernelIfLm32ELm32ELm32EEvmmmT_S0_PKS0_S2_PS0__param_3,
	.param .f32 _Z23gemm2dBlockTilingKernelIfLm32ELm32ELm32EEvmmmT_S0_PKS0_S2_PS0__param_4,
	.param .u64 .ptr .align 1 _Z23gemm2dBlockTilingKernelIfLm32ELm32ELm32EEvmmmT_S0_PKS0_S2_PS0__param_5,
	.param .u64 .ptr .align 1 _Z23gemm2dBlockTilingKernelIfLm32ELm32ELm32EEvmmmT_S0_PKS0_S2_PS0__param_6,
	.param .u64 .ptr .align 1 _Z23gemm2dBlockTilingKernelIfLm32ELm32ELm32EEvmmmT_S0_PKS0_S2_PS0__param_7
)
{
	.reg .pred 	%p<11>;
	.reg .b32 	%r<17>;
	.reg .b32 	%f<118>;
	.reg .b64 	%rd<44>;
	// demoted variable
	.shared .align 4 .b8 _ZZ23gemm2dBlockTilingKernelIfLm32ELm32ELm32EEvmmmT_S0_PKS0_S2_PS0_E5aTile[4096];
	// demoted variable
	.shared .align 4 .b8 _ZZ23gemm2dBlockTilingKernelIfLm32ELm32ELm32EEvmmmT_S0_PKS0_S2_PS0_E5bTile[4096];
	ld.param.u64 	%rd20, [_Z23gemm2dBlockTilingKernelIfLm32ELm32ELm32EEvmmmT_S0_PKS0_S2_PS0__param_0];
	ld.param.u64 	%rd21, [_Z23gemm2dBlockTilingKernelIfLm32ELm32ELm32EEvmmmT_S0_PKS0_S2_PS0__param_1];
	ld.param.u64 	%rd22, [_Z23gemm2dBlockTilingKernelIfLm32ELm32ELm32EEvmmmT_S0_PKS0_S2_PS0__param_2];
	ld.param.f32 	%f8, [_Z23gemm2dBlockTilingKernelIfLm32ELm32ELm32EEvmmmT_S0_PKS0_S2_PS0__param_3];
	ld.param.f32 	%f9, [_Z23gemm2dBlockTilingKernelIfLm32ELm32ELm32EEvmmmT_S0_PKS0_S2_PS0__param_4];
	mov.u32 	%r7, %ctaid.x;
	mov.u32 	%r8, %ntid.x;
	mov.u32 	%r1, %tid.x;
	mad.lo.s32 	%r9, %r7, %r8, %r1;
	cvt.u64.u32 	%rd1, %r9;
	mov.u32 	%r10, %ctaid.y;
	mov.u32 	%r11, %ntid.y;
	mov.u32 	%r2, %tid.y;
	mad.lo.s32 	%r12, %r10, %r11, %r2;
	cvt.u64.u32 	%rd2, %r12;
	add.s64 	%rd3, %rd22, 31;
	setp.lt.u64 	%p1, %rd3, 32;
	mov.f32 	%f117, 0f00000000;
	@%p1 bra 	$L__BB0_8;
	ld.param.u64 	%rd37, [_Z23gemm2dBlockTilingKernelIfLm32ELm32ELm32EEvmmmT_S0_PKS0_S2_PS0__param_6];
	ld.param.u64 	%rd36, [_Z23gemm2dBlockTilingKernelIfLm32ELm32ELm32EEvmmmT_S0_PKS0_S2_PS0__param_5];
	cvt.u64.u32 	%rd39, %r1;
	shl.b32 	%r13, %r2, 7;
	mov.u32 	%r14, _ZZ23gemm2dBlockTilingKernelIfLm32ELm32ELm32EEvmmmT_S0_PKS0_S2_PS0_E5aTile;
	add.s32 	%r3, %r14, %r13;
	shl.b32 	%r15, %r1, 2;
	add.s32 	%r4, %r3, %r15;
	cvt.u64.u32 	%rd42, %r2;
	mov.u32 	%r16, _ZZ23gemm2dBlockTilingKernelIfLm32ELm32ELm32EEvmmmT_S0_PKS0_S2_PS0_E5bTile;
	add.s32 	%r6, %r16, %r15;
	add.s32 	%r5, %r6, %r13;
	mad.lo.s64 	%rd26, %rd21, %rd42, %rd1;
	shl.b64 	%rd27, %rd26, 2;
	cvta.to.global.u64 	%rd28, %rd37;
	add.s64 	%rd43, %rd28, %rd27;
	shl.b64 	%rd7, %rd21, 7;
	mad.lo.s64 	%rd29, %rd22, %rd2, %rd39;
	shl.b64 	%rd30, %rd29, 2;
	cvta.to.global.u64 	%rd31, %rd36;
	add.s64 	%rd40, %rd31, %rd30;
	shr.u64 	%rd41, %rd3, 5;
	mov.f32 	%f117, 0f00000000;
$L__BB0_2:
	setp.le.u64 	%p2, %rd20, %rd2;
	mov.f32 	%f115, 0f00000000;
	@%p2 bra 	$L__BB0_5;
	setp.ge.u64 	%p3, %rd39, %rd22;
	@%p3 bra 	$L__BB0_5;
	ld.global.f32 	%f115, [%rd40];
$L__BB0_5:
	setp.le.u64 	%p4, %rd21, %rd1;
	st.shared.f32 	[%r4], %f115;
	setp.ge.u64 	%p5, %rd42, %rd22;
	mov.f32 	%f116, 0f00000000;
	or.pred  	%p6, %p4, %p5;
	@%p6 bra 	$L__BB0_7;
	ld.global.f32 	%f116, [%rd43];
$L__BB0_7:
	st.shared.f32 	[%r5], %f116;
	bar.sync 	0;
	ld.shared.f32 	%f15, [%r3];
	ld.shared.f32 	%f16, [%r6];
	fma.rn.f32 	%f17, %f15, %f16, %f117;
	ld.shared.f32 	%f18, [%r3+4];
	ld.shared.f32 	%f19, [%r6+128];
	fma.rn.f32 	%f20, %f18, %f19, %f17;
	ld.shared.f32 	%f21, [%r3+8];
	ld.shared.f32 	%f22, [%r6+256];
	fma.rn.f32 	%f23, %f21, %f22, %f20;
	ld.shared.f32 	%f24, [%r3+12];
	ld.shared.f32 	%f25, [%r6+384];
	fma.rn.f32 	%f26, %f24, %f25, %f23;
	ld.shared.f32 	%f27, [%r3+16];
	ld.shared.f32 	%f28, [%r6+512];
	fma.rn.f32 	%f29, %f27, %f28, %f26;
	ld.shared.f32 	%f30, [%r3+20];
	ld.shared.f32 	%f31, [%r6+640];
	fma.rn.f32 	%f32, %f30, %f31, %f29;
	ld.shared.f32 	%f33, [%r3+24];
	ld.shared.f32 	%f34, [%r6+768];
	fma.rn.f32 	%f35, %f33, %f34, %f32;
	ld.shared.f32 	%f36, [%r3+28];
	ld.shared.f32 	%f37, [%r6+896];
	fma.rn.f32 	%f38, %f36, %f37, %f35;
	ld.shared.f32 	%f39, [%r3+32];
	ld.shared.f32 	%f40, [%r6+1024];
	fma.rn.f32 	%f41, %f39, %f40, %f38;
	ld.shared.f32 	%f42, [%r3+36];
	ld.shared.f32 	%f43, [%r6+1152];
	fma.rn.f32 	%f44, %f42, %f43, %f41;
	ld.shared.f32 	%f45, [%r3+40];
	ld.shared.f32 	%f46, [%r6+1280];
	fma.rn.f32 	%f47, %f45, %f46, %f44;
	ld.shared.f32 	%f48, [%r3+44];
	ld.shared.f32 	%f49, [%r6+1408];
	fma.rn.f32 	%f50, %f48, %f49, %f47;
	ld.shared.f32 	%f51, [%r3+48];
	ld.shared.f32 	%f52, [%r6+1536];
	fma.rn.f32 	%f53, %f51, %f52, %f50;
	ld.shared.f32 	%f54, [%r3+52];
	ld.shared.f32 	%f55, [%r6+1664];
	fma.rn.f32 	%f56, %f54, %f55, %f53;
	ld.shared.f32 	%f57, [%r3+56];
	ld.shared.f32 	%f58, [%r6+1792];
	fma.rn.f32 	%f59, %f57, %f58, %f56;
	ld.shared.f32 	%f60, [%r3+60];
	ld.shared.f32 	%f61, [%r6+1920];
	fma.rn.f32 	%f62, %f60, %f61, %f59;
	ld.shared.f32 	%f63, [%r3+64];
	ld.shared.f32 	%f64, [%r6+2048];
	fma.rn.f32 	%f65, %f63, %f64, %f62;
	ld.shared.f32 	%f66, [%r3+68];
	ld.shared.f32 	%f67, [%r6+2176];
	fma.rn.f32 	%f68, %f66, %f67, %f65;
	ld.shared.f32 	%f69, [%r3+72];
	ld.shared.f32 	%f70, [%r6+2304];
	fma.rn.f32 	%f71, %f69, %f70, %f68;
	ld.shared.f32 	%f72, [%r3+76];
	ld.shared.f32 	%f73, [%r6+2432];
	fma.rn.f32 	%f74, %f72, %f73, %f71;
	ld.shared.f32 	%f75, [%r3+80];
	ld.shared.f32 	%f76, [%r6+2560];
	fma.rn.f32 	%f77, %f75, %f76, %f74;
	ld.shared.f32 	%f78, [%r3+84];
	ld.shared.f32 	%f79, [%r6+2688];
	fma.rn.f32 	%f80, %f78, %f79, %f77;
	ld.shared.f32 	%f81, [%r3+88];
	ld.shared.f32 	%f82, [%r6+2816];
	fma.rn.f32 	%f83, %f81, %f82, %f80;
	ld.shared.f32 	%f84, [%r3+92];
	ld.shared.f32 	%f85, [%r6+2944];
	fma.rn.f32 	%f86, %f84, %f85, %f83;
	ld.shared.f32 	%f87, [%r3+96];
	ld.shared.f32 	%f88, [%r6+3072];
	fma.rn.f32 	%f89, %f87, %f88, %f86;
	ld.shared.f32 	%f90, [%r3+100];
	ld.shared.f32 	%f91, [%r6+3200];
	fma.rn.f32 	%f92, %f90, %f91, %f89;
	ld.shared.f32 	%f93, [%r3+104];
	ld.shared.f32 	%f94, [%r6+3328];
	fma.rn.f32 	%f95, %f93, %f94, %f92;
	ld.shared.f32 	%f96, [%r3+108];
	ld.shared.f32 	%f97, [%r6+3456];
	fma.rn.f32 	%f98, %f96, %f97, %f95;
	ld.shared.f32 	%f99, [%r3+112];
	ld.shared.f32 	%f100, [%r6+3584];
	fma.rn.f32 	%f101, %f99, %f100, %f98;
	ld.shared.f32 	%f102, [%r3+116];
	ld.shared.f32 	%f103, [%r6+3712];
	fma.rn.f32 	%f104, %f102, %f103, %f101;
	ld.shared.f32 	%f105, [%r3+120];
	ld.shared.f32 	%f106, [%r6+3840];
	fma.rn.f32 	%f107, %f105, %f106, %f104;
	ld.shared.f32 	%f108, [%r3+124];
	ld.shared.f32 	%f109, [%r6+3968];
	fma.rn.f32 	%f117, %f108, %f109, %f107;
	bar.sync 	0;
	add.s64 	%rd43, %rd43, %rd7;
	add.s64 	%rd42, %rd42, 32;
	add.s64 	%rd41, %rd41, -1;
	add.s64 	%rd40, %rd40, 128;
	add.s64 	%rd39, %rd39, 32;
	setp.ne.s64 	%p7, %rd41, 0;
	@%p7 bra 	$L__BB0_2;
$L__BB0_8:
	setp.le.u64 	%p8, %rd20, %rd2;
	setp.le.u64 	%p9, %rd21, %rd1;
	or.pred  	%p10, %p8, %p9;
	@%p10 bra 	$L__BB0_10;
	ld.param.u64 	%rd38, [_Z23gemm2dBlockTilingKernelIfLm32ELm32ELm32EEvmmmT_S0_PKS0_S2_PS0__param_7];
	mad.lo.s64 	%rd32, %rd21, %rd2, %rd1;
	cvta.to.global.u64 	%rd33, %rd38;
	shl.b64 	%rd34, %rd32, 2;
	add.s64 	%rd35, %rd33, %rd34;
	ld.global.f32 	%f110, [%rd35];
	mul.f32 	%f111, %f9, %f110;
	fma.rn.f32 	%f112, %f8, %f117, %f111;
	st.global.f32 	[%rd35], %f112;
$L__BB0_10:
	ret;

}


// ===== COMPILED SASS (sm_100) =====

	.target	sm_100

	.elftype	@"ET_EXEC"


//--------------------- .note.nv.tkinfo           --------------------------
	.section	.note.nv.tkinfo,"",@"SHT_NOTE"
	.sectionflags	@"SHF_NOTE_NV_TKINFO"
	.tkinfo
        /*0018*/ 	.word	0x00000002
        /*0030*/ 	.string	""
        /*0030*/ 	.string	"ptxas"
        /*0030*/ 	.string	"Cuda compilation tools, release 13.0, V13.0.88"
        /*0030*/ 	.string	"Build cuda_13.0.r13.0/compiler.36424714_0"
        /*0030*/ 	.string	"-arch sm_100 -m 64 "



//--------------------- .note.nv.cuinfo           --------------------------
	.section	.note.nv.cuinfo,"",@"SHT_NOTE"
	.sectionflags	@"SHF_NOTE_NV_CUINFO"
        /*0018*/ 	.short	0x0002
        /*001a*/ 	.short	0x0064
        /*001c*/ 	.short	0x0082
	.zero		2


//--------------------- .nv.info                  --------------------------
	.section	.nv.info,"",@"SHT_CUDA_INFO"
	.align	4


	//----- nvinfo : EIATTR_REGCOUNT
	.align		4
        /*0000*/ 	.byte	0x04, 0x2f
        /*0002*/ 	.short	(.L_1 - .L_0)
	.align		4
.L_0:
        /*0004*/ 	.word	index@(_Z23gemm2dBlockTilingKernelIfLm32ELm32ELm32EEvmmmT_S0_PKS0_S2_PS0_)
        /*0008*/ 	.word	0x00000020


	//----- nvinfo : EIATTR_FRAME_SIZE
	.align		4
.L_1:
        /*000c*/ 	.byte	0x04, 0x11
        /*000e*/ 	.short	(.L_3 - .L_2)
	.align		4
.L_2:
        /*0010*/ 	.word	index@(_Z23gemm2dBlockTilingKernelIfLm32ELm32ELm32EEvmmmT_S0_PKS0_S2_PS0_)
        /*0014*/ 	.word	0x00000000


	//----- nvinfo : EIATTR_MIN_STACK_SIZE
	.align		4
.L_3:
        /*0018*/ 	.byte	0x04, 0x12
        /*001a*/ 	.short	(.L_5 - .L_4)
	.align		4
.L_4:
        /*001c*/ 	.word	index@(_Z23gemm2dBlockTilingKernelIfLm32ELm32ELm32EEvmmmT_S0_PKS0_S2_PS0_)
        /*0020*/ 	.word	0x00000000
.L_5:


//--------------------- .nv.compat                --------------------------
	.section	.nv.compat,"",@"SHT_CUDA_COMPAT_INFO"
	.align	4
        /*0000*/ 	.byte	0x02, 0x09, 0x00, 0x00, 0x02, 0x02, 0x01, 0x00, 0x02, 0x05, 0x05, 0x00, 0x03, 0x07, 0x01, 0x01
        /*0010*/ 	.byte	0x02, 0x03, 0x00, 0x00, 0x02, 0x06, 0x01, 0x00, 0x04, 0x0b, 0x08, 0x00, 0x09, 0x00, 0x00, 0x00
        /*0020*/ 	.byte	0x00, 0x00, 0x00, 0x00


//--------------------- .nv.info._Z23gemm2dBlockTilingKernelIfLm32ELm32ELm32EEvmmmT_S0_PKS0_S2_PS0_ --------------------------
	.section	.nv.info._Z23gemm2dBlockTilingKernelIfLm32ELm32ELm32EEvmmmT_S0_PKS0_S2_PS0_,"",@"SHT_CUDA_INFO"
	.sectionflags	@""
	.align	4


	//----- nvinfo : EIATTR_CUDA_API_VERSION
	.align		4
        /*0000*/ 	.byte	0x04, 0x37
        /*0002*/ 	.short	(.L_7 - .L_6)
.L_6:
        /*0004*/ 	.word	0x00000082


	//----- nvinfo : EIATTR_KPARAM_INFO
	.align		4
.L_7:
        /*0008*/ 	.byte	0x04, 0x17
        /*000a*/ 	.short	(.L_9 - .L_8)
.L_8:
        /*000c*/ 	.word	0x00000000
        /*0010*/ 	.short	0x0007
        /*0012*/ 	.short	0x0030
        /*0014*/ 	.byte	0x00, 0xf5, 0x21, 0x00


	//----- nvinfo : EIATTR_KPARAM_INFO
	.align		4
.L_9:
        /*0018*/ 	.byte	0x04, 0x17
        /*001a*/ 	.short	(.L_11 - .L_10)
.L_10:
        /*001c*/ 	.word	0x00000000
        /*0020*/ 	.short	0x0006
        /*0022*/ 	.short	0x0028
        /*0024*/ 	.byte	0x00, 0xf5, 0x21, 0x00


	//----- nvinfo : EIATTR_KPARAM_INFO
	.align		4
.L_11:
        /*0028*/ 	.byte	0x04, 0x17
        /*002a*/ 	.short	(.L_13 - .L_12)
.L_12:
        /*002c*/ 	.word	0x00000000
        /*0030*/ 	.short	0x0005
        /*0032*/ 	.short	0x0020
        /*0034*/ 	.byte	0x00, 0xf5, 0x21, 0x00


	//----- nvinfo : EIATTR_KPARAM_INFO
	.align		4
.L_13:
        /*0038*/ 	.byte	0x04, 0x17
        /*003a*/ 	.short	(.L_15 - .L_14)
.L_14:
        /*003c*/ 	.word	0x00000000
        /*0040*/ 	.short	0x0004
        /*0042*/ 	.short	0x001c
        /*0044*/ 	.byte	0x00, 0xf0, 0x11, 0x00


	//----- nvinfo : EIATTR_KPARAM_INFO
	.align		4
.L_15:
        /*0048*/ 	.byte	0x04, 0x17
        /*004a*/ 	.short	(.L_17 - .L_16)
.L_16:
        /*004c*/ 	.word	0x00000000
        /*0050*/ 	.short	0x0003
        /*0052*/ 	.short	0x0018
        /*0054*/ 	.byte	0x00, 0xf0, 0x11, 0x00


	//----- nvinfo : EIATTR_KPARAM_INFO
	.align		4
.L_17:
        /*0058*/ 	.byte	0x04, 0x17
        /*005a*/ 	.short	(.L_19 - .L_18)
.L_18:
        /*005c*/ 	.word	0x00000000
        /*0060*/ 	.short	0x0002
        /*0062*/ 	.short	0x0010
        /*0064*/ 	.byte	0x00, 0xf0, 0x21, 0x00


	//----- nvinfo : EIATTR_KPARAM_INFO
	.align		4
.L_19:
        /*0068*/ 	.byte	0x04, 0x17
        /*006a*/ 	.short	(.L_21 - .L_20)
.L_20:
        /*006c*/ 	.word	0x00000000
        /*0070*/ 	.short	0x0001
        /*0072*/ 	.short	0x0008
        /*0074*/ 	.byte	0x00, 0xf0, 0x21, 0x00


	//----- nvinfo : EIATTR_KPARAM_INFO
	.align		4
.L_21:
        /*0078*/ 	.byte	0x04, 0x17
        /*007a*/ 	.short	(.L_23 - .L_22)
.L_22:
        /*007c*/ 	.word	0x00000000
        /*0080*/ 	.short	0x0000
        /*0082*/ 	.short	0x0000
        /*0084*/ 	.byte	0x00, 0xf0, 0x21, 0x00


	//----- nvinfo : EIATTR_SPARSE_MMA_MASK
	.align		4
.L_23:
        /*0088*/ 	.byte	0x03, 0x50
        /*008a*/ 	.short	0x0000


	//----- nvinfo : EIATTR_MAXREG_COUNT
	.align		4
        /*008c*/ 	.byte	0x03, 0x1b
        /*008e*/ 	.short	0x00ff


	//----- nvinfo : EIATTR_NUM_BARRIERS
	.align		4
        /*0090*/ 	.byte	0x02, 0x4c
        /*0092*/ 	.byte	0x01
	.zero		1


	//----- nvinfo : EIATTR_MERCURY_ISA_VERSION
	.align		4
        /*0094*/ 	.byte	0x03, 0x5f
        /*0096*/ 	.short	0x0101


	//----- nvinfo : EIATTR_VRC_CTA_INIT_COUNT
	.align		4
        /*0098*/ 	.byte	0x02, 0x4a
	.zero		1
	.zero		1


	//----- nvinfo : EIATTR_EXIT_INSTR_OFFSETS
	.align		4
        /*009c*/ 	.byte	0x04, 0x1c
        /*009e*/ 	.short	(.L_25 - .L_24)


	//   ....[0]....
.L_24:
        /*00a0*/ 	.word	0x000009f0


	//   ....[1]....
        /*00a4*/ 	.word	0x00000ac0


	//----- nvinfo : EIATTR_CBANK_PARAM_SIZE
	.align		4
.L_25:
        /*00a8*/ 	.byte	0x03, 0x19
        /*00aa*/ 	.short	0x0038


	//----- nvinfo : EIATTR_PARAM_CBANK
	.align		4
        /*00ac*/ 	.byte	0x04, 0x0a
        /*00ae*/ 	.short	(.L_27 - .L_26)
	.align		4
.L_26:
        /*00b0*/ 	.word	index@(.nv.constant0._Z23gemm2dBlockTilingKernelIfLm32ELm32ELm32EEvmmmT_S0_PKS0_S2_PS0_)
        /*00b4*/ 	.short	0x0380
        /*00b6*/ 	.short	0x0038


	//----- nvinfo : EIATTR_SW_WAR
	.align		4
.L_27:
        /*00b8*/ 	.byte	0x04, 0x36
        /*00ba*/ 	.short	(.L_29 - .L_28)
.L_28:
        /*00bc*/ 	.word	0x00000008
.L_29:


//--------------------- .nv.callgraph             --------------------------
	.section	.nv.callgraph,"",@"SHT_CUDA_CALLGRAPH"
	.align	4
	.sectionentsize	8
	.align		4
        /*0000*/ 	.word	0x00000000
	.align		4
        /*0004*/ 	.word	0xffffffff
	.align		4
        /*0008*/ 	.word	0x00000000
	.align		4
        /*000c*/ 	.word	0xfffffffe
	.align		4
        /*0010*/ 	.word	0x00000000
	.align		4
        /*0014*/ 	.word	0xfffffffd
	.align		4
        /*0018*/ 	.word	0x00000000
	.align		4
        /*001c*/ 	.word	0xfffffffc


//--------------------- .text._Z23gemm2dBlockTilingKernelIfLm32ELm32ELm32EEvmmmT_S0_PKS0_S2_PS0_ --------------------------
	.section	.text._Z23gemm2dBlockTilingKernelIfLm32ELm32ELm32EEvmmmT_S0_PKS0_S2_PS0_,"ax",@progbits
	.align	128
        .global         _Z23gemm2dBlockTilingKernelIfLm32ELm32ELm32EEvmmmT_S0_PKS0_S2_PS0_
        .type           _Z23gemm2dBlockTilingKernelIfLm32ELm32ELm32EEvmmmT_S0_PKS0_S2_PS0_,@function
        .size           _Z23gemm2dBlockTilingKernelIfLm32ELm32ELm32EEvmmmT_S0_PKS0_S2_PS0_,(.L_x_3 - _Z23gemm2dBlockTilingKernelIfLm32ELm32ELm32EEvmmmT_S0_PKS0_S2_PS0_)
        .other          _Z23gemm2dBlockTilingKernelIfLm32ELm32ELm32EEvmmmT_S0_PKS0_S2_PS0_,@"STO_CUDA_ENTRY STV_DEFAULT"
_Z23gemm2dBlockTilingKernelIfLm32ELm32ELm32EEvmmmT_S0_PKS0_S2_PS0_:
.text._Z23gemm2dBlockTilingKernelIfLm32ELm32ELm32EEvmmmT_S0_PKS0_S2_PS0_:
[----:B------:R-:W-:Y:S01]  /*0000*/  LDC R1, c[0x0][0x37c] ;  /* 0x0000df00ff017b82 */ /* 0x000fe20000000800 */
[----:B------:R-:W0:Y:S01]  /*0010*/  LDCU.64 UR12, c[0x0][0x390] ;  /* 0x00007200ff0c77ac */ /* 0x000e220008000a00 */
[----:B------:R-:W1:Y:S06]  /*0020*/  S2R R8, SR_TID.X ;  /* 0x0000000000087919 */ /* 0x000e6c0000002100 */
[----:B------:R-:W1:Y:S01]  /*0030*/  LDC R25, c[0x0][0x360] ;  /* 0x0000d800ff197b82 */ /* 0x000e620000000800 */
[----:B------:R-:W-:Y:S01]  /*0040*/  HFMA2 R27, -RZ, RZ, 0, 0 ;  /* 0x00000000ff1b7431 */ /* 0x000fe200000001ff */
[----:B------:R-:W2:Y:S01]  /*0050*/  LDCU.64 UR10, c[0x0][0x358] ;  /* 0x00006b00ff0a77ac */ /* 0x000ea20008000a00 */
[----:B------:R-:W3:Y:S05]  /*0060*/  S2R R6, SR_TID.Y ;  /* 0x0000000000067919 */ /* 0x000eea0000002200 */
[----:B------:R-:W1:Y:S08]  /*0070*/  S2UR UR4, SR_CTAID.X ;  /* 0x00000000000479c3 */ /* 0x000e700000002500 */
[----:B------:R-:W3:Y:S01]  /*0080*/  S2UR UR5, SR_CTAID.Y ;  /* 0x00000000000579c3 */ /* 0x000ee20000002600 */
[----:B0-----:R-:W-:-:S04]  /*0090*/  UIADD3 UR7, UP0, UPT, UR12, 0x1f, URZ ;  /* 0x0000001f0c077890 */ /* 0x001fc8000ff1e0ff */
[----:B------:R-:W-:Y:S02]  /*00a0*/  UIADD3.X UR8, UPT, UPT, URZ, UR13, URZ, UP0, !UPT ;  /* 0x0000000dff087290 */ /* 0x000fe400087fe4ff */
[----:B------:R-:W-:Y:S01]  /*00b0*/  UISETP.GE.U32.AND UP0, UPT, UR7, 0x20, UPT ;  /* 0x000000200700788c */ /* 0x000fe2000bf06070 */
[----:B------:R-:W3:Y:S03]  /*00c0*/  LDC R21, c[0x0][0x364] ;  /* 0x0000d900ff157b82 */ /* 0x000ee60000000800 */
[----:B------:R-:W-:Y:S01]  /*00d0*/  UISETP.GE.U32.AND.EX UP0, UPT, UR8, URZ, UPT, UP0 ;  /* 0x000000ff0800728c */ /* 0x000fe2000bf06100 */
[----:B-1----:R-:W-:Y:S02]  /*00e0*/  IMAD R24, R25, UR4, R8 ;  /* 0x0000000419187c24 */ /* 0x002fe4000f8e0208 */
[----:B---3--:R-:W-:-:S06]  /*00f0*/  IMAD R21, R21, UR5, R6 ;  /* 0x0000000515157c24 */ /* 0x008fcc000f8e0206 */
[----:B--2---:R-:W-:Y:S05]  /*0100*/  BRA.U !UP0, `(.L_x_0) ;  /* 0x0000000908247547 */ /* 0x004fea000b800000 */
[----:B------:R-:W0:Y:S01]  /*0110*/  LDC.64 R4, c[0x0][0x388] ;  /* 0x0000e200ff047b82 */ /* 0x000e220000000a00 */
[----:B------:R-:W1:Y:S01]  /*0120*/  LDCU.128 UR16, c[0x0][0x3a0] ;  /* 0x00007400ff1077ac */ /* 0x000e620008000c00 */
[----:B------:R-:W-:Y:S02]  /*0130*/  MOV R9, RZ ;  /* 0x000000ff00097202 */ /* 0x000fe40000000f00 */
[----:B------:R-:W-:Y:S01]  /*0140*/  MOV R25, RZ ;  /* 0x000000ff00197202 */ /* 0x000fe20000000f00 */
[----:B------:R-:W-:Y:S01]  /*0150*/  UMOV UR4, 0x400 ;  /* 0x0000040000047882 */ /* 0x000fe20000000000 */
[----:B------:R-:W-:Y:S01]  /*0160*/  MOV R0, RZ ;  /* 0x000000ff00007202 */ /* 0x000fe20000000f00 */
[C---:B------:R-:W-:Y:S01]  /*0170*/  IMAD.WIDE.U32 R10, R21.reuse, UR12, R8 ;  /* 0x0000000c150a7c25 */ /* 0x040fe2000f8e0008 */
[----:B------:R-:W2:Y:S01]  /*0180*/  S2UR UR6, SR_CgaCtaId ;  /* 0x00000000000679c3 */ /* 0x000ea20000008800 */
[----:B------:R-:W-:Y:S01]  /*0190*/  UIADD3 UR5, UPT, UPT, UR4, 0x1000, URZ ;  /* 0x0000100004057890 */ /* 0x000fe2000fffe0ff */
[----:B------:R-:W-:Y:S01]  /*01a0*/  MOV R27, RZ ;  /* 0x000000ff001b7202 */ /* 0x000fe20000000f00 */
[----:B------:R-:W-:Y:S01]  /*01b0*/  IMAD R17, R21, UR13, R11 ;  /* 0x0000000d15117c24 */ /* 0x000fe2000f8e020b */
[----:B------:R-:W-:-:S02]  /*01c0*/  USHF.R.U64 UR7, UR7, 0x5, UR8 ;  /* 0x0000000507077899 */ /* 0x000fc40008001208 */
[----:B------:R-:W-:Y:S02]  /*01d0*/  USHF.R.U32.HI UR8, URZ, 0x5, UR8 ;  /* 0x00000005ff087899 */ /* 0x000fe40008011608 */
[----:B------:R-:W3:Y:S01]  /*01e0*/  LDC.64 R12, c[0x0][0x380] ;  /* 0x0000e000ff0c7b82 */ /* 0x000ee20000000a00 */
[----:B------:R-:W4:Y:S01]  /*01f0*/  LDCU.64 UR12, c[0x0][0x390] ;  /* 0x00007200ff0c77ac */ /* 0x000f220008000a00 */
[C---:B-1----:R-:W-:Y:S01]  /*0200*/  LEA R18, P0, R10.reuse, UR16, 0x2 ;  /* 0x000000100a127c11 */ /* 0x042fe2000f8010ff */
[----:B------:R-:W1:Y:S03]  /*0210*/  LDCU.64 UR14, c[0x0][0x388] ;  /* 0x00007100ff0e77ac */ /* 0x000e660008000a00 */
[----:B------:R-:W-:Y:S01]  /*0220*/  LEA.HI.X R17, R10, UR17, R17, 0x2, P0 ;  /* 0x000000110a117c11 */ /* 0x000fe200080f1411 */
[----:B0-----:R-:W-:Y:S01]  /*0230*/  IMAD.WIDE.U32 R2, R6, R4, R24 ;  /* 0x0000000406027225 */ /* 0x001fe200078e0018 */
[----:B------:R-:W-:-:S03]  /*0240*/  SHF.L.U64.HI R22, R4, 0x7, R5 ;  /* 0x0000000704167819 */ /* 0x000fc60000010205 */
[----:B------:R-:W-:Y:S01]  /*0250*/  IMAD R7, R6, R5, R3 ;  /* 0x0000000506077224 */ /* 0x000fe200078e0203 */
[C---:B------:R-:W-:Y:S02]  /*0260*/  LEA R16, P1, R2.reuse, UR18, 0x2 ;  /* 0x0000001202107c11 */ /* 0x040fe4000f8210ff */
[----:B------:R-:W-:Y:S01]  /*0270*/  MOV R3, RZ ;  /* 0x000000ff00037202 */ /* 0x000fe20000000f00 */
[----:B--2---:R-:W-:Y:S01]  /*0280*/  ULEA UR4, UR6, UR4, 0x18 ;  /* 0x0000000406047291 */ /* 0x004fe2000f8ec0ff */
[----:B------:R-:W-:Y:S01]  /*0290*/  LEA.HI.X R7, R2, UR19, R7, 0x2, P1 ;  /* 0x0000001302077c11 */ /* 0x000fe200088f1407 */
[----:B------:R-:W-:Y:S01]  /*02a0*/  ULEA UR5, UR6, UR5, 0x18 ;  /* 0x0000000506057291 */ /* 0x000fe2000f8ec0ff */
[----:B------:R-:W-:-:S03]  /*02b0*/  MOV R2, R8 ;  /* 0x0000000800027202 */ /* 0x000fc60000000f00 */
[----:B------:R-:W-:Y:S02]  /*02c0*/  LEA R20, R6, UR4, 0x7 ;  /* 0x0000000406147c11 */ /* 0x000fe4000f8e38ff */
[----:B---3--:R-:W-:Y:S02]  /*02d0*/  ISETP.GE.U32.AND P0, PT, R21, R12, PT ;  /* 0x0000000c1500720c */ /* 0x008fe40003f06070 */
[C---:B------:R-:W-:Y:S02]  /*02e0*/  LEA R19, R8.reuse, UR5, 0x2 ;  /* 0x0000000508137c11 */ /* 0x040fe4000f8e10ff */
[----:B------:R-:W-:Y:S02]  /*02f0*/  ISETP.GE.U32.AND.EX P0, PT, RZ, R13, PT, P0 ;  /* 0x0000000dff00720c */ /* 0x000fe40003f06100 */
[----:B------:R-:W-:Y:S02]  /*0300*/  LEA R23, R8, R20, 0x2 ;  /* 0x0000001408177211 */ /* 0x000fe400078e10ff */
[----:B-1--4-:R-:W-:-:S09]  /*0310*/  LEA R5, R6, R19, 0x7 ;  /* 0x0000001306057211 */ /* 0x012fd200078e38ff */
.L_x_1:
[----:B------:R-:W-:Y:S01]  /*0320*/  ISETP.GE.U32.AND P3, PT, R2, UR12, PT ;  /* 0x0000000c02007c0c */ /* 0x000fe2000bf66070 */
[----:B------:R-:W-:Y:S01]  /*0330*/  IMAD.MOV.U32 R26, RZ, RZ, RZ ;  /* 0x000000ffff1a7224 */ /* 0x000fe200078e00ff */
[----:B------:R-:W-:Y:S02]  /*0340*/  ISETP.GE.U32.AND P2, PT, R6, UR12, PT ;  /* 0x0000000c06007c0c */ /* 0x000fe4000bf46070 */
[----:B------:R-:W-:Y:S02]  /*0350*/  ISETP.GE.U32.AND.EX P3, PT, R3, UR13, PT, P3 ;  /* 0x0000000d03007c0c */ /* 0x000fe4000bf66130 */
[----:B------:R-:W-:Y:S02]  /*0360*/  ISETP.GE.U32.AND P1, PT, R24, UR14, PT ;  /* 0x0000000e18007c0c */ /* 0x000fe4000bf26070 */
[----:B------:R-:W-:Y:S02]  /*0370*/  ISETP.GE.U32.AND.EX P2, PT, R0, UR13, PT, P2 ;  /* 0x0000000d00007c0c */ /* 0x000fe4000bf46120 */
[----:B------:R-:W-:-:S02]  /*0380*/  PLOP3.LUT P3, PT, P0, P3, PT, 0xf8, 0x8f ;  /* 0x00000000008f781c */ /* 0x000fc40000767f70 */
[----:B------:R-:W-:Y:S02]  /*0390*/  ISETP.GE.U32.OR.EX P1, PT, RZ, UR15, P2, P1 ;  /* 0x0000000fff007c0c */ /* 0x000fe40009726510 */
[----:B------:R-:W-:-:S09]  /*03a0*/  MOV R28, RZ ;  /* 0x000000ff001c7202 */ /* 0x000fd20000000f00 */
[----:B------:R-:W-:Y:S02]  /*03b0*/  @!P3 MOV R10, R18 ;  /* 0x00000012000ab202 */ /* 0x000fe40000000f00 */
[----:B------:R-:W-:Y:S02]  /*03c0*/  @!P3 MOV R11, R17 ;  /* 0x00000011000bb202 */ /* 0x000fe40000000f00 */
[----:B------:R-:W-:Y:S02]  /*03d0*/  @!P1 MOV R8, R16 ;  /* 0x0000001000089202 */ /* 0x000fe40000000f00 */
[----:B------:R-:W-:Y:S01]  /*03e0*/  @!P1 MOV R9, R7 ;  /* 0x0000000700099202 */ /* 0x000fe20000000f00 */
[----:B------:R-:W2:Y:S04]  /*03f0*/  @!P3 LDG.E R26, desc[UR10][R10.64] ;  /* 0x0000000a0a1ab981 */ /* 0x000ea8000c1e1900 */
[----:B------:R-:W3:Y:S01]  /*0400*/  @!P1 LDG.E R28, desc[UR10][R8.64] ;  /* 0x0000000a081c9981 */ /* 0x000ee2000c1e1900 */
[----:B------:R-:W-:Y:S01]  /*0410*/  UIADD3 UR7, UP0, UPT, UR7, -0x1, URZ ;  /* 0xffffffff07077890 */ /* 0x000fe2000ff1e0ff */
[----:B------:R-:W-:-:S02]  /*0420*/  IADD3 R6, P2, PT, R6, 0x20, RZ ;  /* 0x0000002006067810 */ /* 0x000fc40007f5e0ff */
[----:B------:R-:W-:Y:S01]  /*0430*/  IADD3 R2, P4, PT, R2, 0x20, RZ ;  /* 0x0000002002027810 */ /* 0x000fe20007f9e0ff */
[----:B------:R-:W-:Y:S01]  /*0440*/  UIADD3.X UR8, UPT, UPT, UR8, -0x1, URZ, UP0, !UPT ;  /* 0xffffffff08087890 */ /* 0x000fe200087fe4ff */
[----:B------:R-:W-:Y:S01]  /*0450*/  LEA R16, P1, R4, R16, 0x7 ;  /* 0x0000001004107211 */ /* 0x000fe200078238ff */
[----:B------:R-:W-:Y:S01]  /*0460*/  UISETP.NE.U32.AND UP0, UPT, UR7, URZ, UPT ;  /* 0x000000ff0700728c */ /* 0x000fe2000bf05070 */
[----:B------:R-:W-:Y:S01]  /*0470*/  IADD3 R18, P3, PT, R18, 0x80, RZ ;  /* 0x0000008012127810 */ /* 0x000fe20007f7e0ff */
[----:B------:R-:W-:Y:S01]  /*0480*/  IMAD.X R0, RZ, RZ, R0, P2 ;  /* 0x000000ffff007224 */ /* 0x000fe200010e0600 */
[----:B------:R-:W-:Y:S01]  /*0490*/  IADD3.X R3, PT, PT, RZ, R3, RZ, P4, !PT ;  /* 0x00000003ff037210 */ /* 0x000fe200027fe4ff */
[----:B------:R-:W-:Y:S01]  /*04a0*/  UISETP.NE.AND.EX UP0, UPT, UR8, URZ, UPT, UP0 ;  /* 0x000000ff0800728c */ /* 0x000fe2000bf05300 */
[----:B------:R-:W-:Y:S02]  /*04b0*/  IADD3.X R7, PT, PT, R7, R22, RZ, P1, !PT ;  /* 0x0000001607077210 */ /* 0x000fe40000ffe4ff */
[----:B------:R-:W-:Y:S01]  /*04c0*/  IADD3.X R17, PT, PT, RZ, R17, RZ, P3, !PT ;  /* 0x00000011ff117210 */ /* 0x000fe20001ffe4ff */
[----:B--2---:R-:W-:Y:S04]  /*04d0*/  STS [R23], R26 ;  /* 0x0000001a17007388 */ /* 0x004fe80000000800 */
[----:B---3--:R-:W-:Y:S01]  /*04e0*/  STS [R5], R28 ;  /* 0x0000001c05007388 */ /* 0x008fe20000000800 */
[----:B------:R-:W-:Y:S06]  /*04f0*/  BAR.SYNC.DEFER_BLOCKING 0x0 ;  /* 0x0000000000007b1d */ /* 0x000fec0000010000 */
[----:B------:R-:W-:Y:S04]  /*0500*/  LDS R29, [R19] ;  /* 0x00000000131d7984 */ /* 0x000fe80000000800 */
[----:B------:R-:W0:Y:S04]  /*0510*/  LDS.128 R12, [R20] ;  /* 0x00000000140c7984 */ /* 0x000e280000000c00 */
[----:B------:R-:W1:Y:S04]  /*0520*/  LDS R9, [R19+0x80] ;  /* 0x0000800013097984 */ /* 0x000e680000000800 */
[----:B------:R-:W2:Y:S04]  /*0530*/  LDS R8, [R19+0x100] ;  /* 0x0001000013087984 */ /* 0x000ea80000000800 */
[----:B------:R-:W-:Y:S01]  /*0540*/  LDS R26, [R19+0x980] ;  /* 0x00098000131a7984 */ /* 0x000fe20000000800 */
[----:B0-----:R-:W-:-:S04]  /*0550*/  FFMA R12, R12, R29, R27 ;  /* 0x0000001d0c0c7223 */ /* 0x001fc8000000001b */
[----:B-1----:R-:W-:Y:S02]  /*0560*/  FFMA R27, R9, R13, R12 ;  /* 0x0000000d091b7223 */ /* 0x002fe4000000000c */
[----:B------:R-:W0:Y:S02]  /*0570*/  LDS R12, [R19+0x180] ;  /* 0x00018000130c7984 */ /* 0x000e240000000800 */
[----:B--2---:R-:W-:Y:S02]  /*0580*/  FFMA R29, R8, R14, R27 ;  /* 0x0000000e081d7223 */ /* 0x004fe4000000001b */
[----:B------:R-:W-:Y:S04]  /*0590*/  LDS R13, [R19+0x200] ;  /* 0x00020000130d7984 */ /* 0x000fe80000000800 */
[----:B------:R-:W1:Y:S04]  /*05a0*/  LDS.128 R8, [R20+0x10] ;  /* 0x0000100014087984 */ /* 0x000e680000000c00 */
[----:B------:R-:W2:Y:S04]  /*05b0*/  LDS R14, [R19+0x280] ;  /* 0x00028000130e7984 */ /* 0x000ea80000000800 */
[----:B------:R-:W3:Y:S01]  /*05c0*/  LDS R27, [R19+0x300] ;  /* 0x00030000131b7984 */ /* 0x000ee20000000800 */
[----:B0-----:R-:W-:-:S04]  /*05d0*/  FFMA R15, R12, R15, R29 ;  /* 0x0000000f0c0f7223 */ /* 0x001fc8000000001d */
[----:B-1----:R-:W-:-:S04]  /*05e0*/  FFMA R8, R8, R13, R15 ;  /* 0x0000000d08087223 */ /* 0x002fc8000000000f */
[----:B--2---:R-:W-:Y:S02]  /*05f0*/  FFMA R14, R14, R9, R8 ;  /* 0x000000090e0e7223 */ /* 0x004fe40000000008 */
[----:B------:R-:W0:Y:S02]  /*0600*/  LDS R8, [R19+0x380] ;  /* 0x0003800013087984 */ /* 0x000e240000000800 */
[----:B---3--:R-:W-:Y:S02]  /*0610*/  FFMA R29, R27, R10, R14 ;  /* 0x0000000a1b1d7223 */ /* 0x008fe4000000000e */
        /* <DEDUP_REMOVED lines=23> */
[----:B-1----:R-:W-:Y:S02]  /*0790*/  FFMA R9, R12, R9, R11 ;  /* 0x000000090c097223 */ /* 0x002fe4000000000b */
[----:B------:R-:W-:Y:S02]  /*07a0*/  LDS R12, [R19+0xa80] ;  /* 0x000a8000130c7984 */ /* 0x000fe40000000800 */
[----:B--2---:R-:W-:Y:S02]  /*07b0*/  FFMA R10, R10, R13, R9 ;  /* 0x0000000d0a0a7223 */ /* 0x004fe40000000009 */
[----:B------:R-:W-:Y:S02]  /*07c0*/  LDS R13, [R19+0xa00] ;  /* 0x000a0000130d7984 */ /* 0x000fe40000000800 */
[----:B---3--:R-:W-:Y:S02]  /*07d0*/  FFMA R29, R27, R14, R10 ;  /* 0x0000000e1b1d7223 */ /* 0x008fe4000000000a */
[----:B------:R-:W0:Y:S02]  /*07e0*/  LDS.128 R8, [R20+0x50] ;  /* 0x0000500014087984 */ /* 0x000e240000000c00 */
[----:B------:R-:W-:-:S02]  /*07f0*/  FFMA R15, R26, R15, R29 ;  /* 0x0000000f1a0f7223 */ /* 0x000fc4000000001d */
[----:B------:R-:W1:Y:S04]  /*0800*/  LDS R27, [R19+0xb00] ;  /* 0x000b0000131b7984 */ /* 0x000e680000000800 */
[----:B------:R-:W2:Y:S01]  /*0810*/  LDS R26, [R19+0xb80] ;  /* 0x000b8000131a7984 */ /* 0x000ea20000000800 */
[----:B0-----:R-:W-:-:S03]  /*0820*/  FFMA R13, R8, R13, R15 ;  /* 0x0000000d080d7223 */ /* 0x001fc6000000000f */
[----:B------:R-:W-:Y:S01]  /*0830*/  LDS R8, [R19+0xc80] ;  /* 0x000c800013087984 */ /* 0x000fe20000000800 */
[----:B------:R-:W-:-:S03]  /*0840*/  FFMA R12, R12, R9, R13 ;  /* 0x000000090c0c7223 */ /* 0x000fc6000000000d */
[----:B------:R-:W-:Y:S01]  /*0850*/  LDS R9, [R19+0xc00] ;  /* 0x000c000013097984 */ /* 0x000fe20000000800 */
[----:B-1----:R-:W-:-:S03]  /*0860*/  FFMA R29, R27, R10, R12 ;  /* 0x0000000a1b1d7223 */ /* 0x002fc6000000000c */
[----:B------:R-:W0:Y:S01]  /*0870*/  LDS.128 R12, [R20+0x60] ;  /* 0x00006000140c7984 */ /* 0x000e220000000c00 */
[----:B--2---:R-:W-:-:S03]  /*0880*/  FFMA R11, R26, R11, R29 ;  /* 0x0000000b1a0b7223 */ /* 0x004fc6000000001d */
        /* <DEDUP_REMOVED lines=11> */
[----:B0-----:R-:W-:-:S04]  /*0940*/  FFMA R13, R8, R13, R15 ;  /* 0x0000000d080d7223 */ /* 0x001fc8000000000f */
[----:B------:R-:W-:-:S04]  /*0950*/  FFMA R12, R12, R9, R13 ;  /* 0x000000090c0c7223 */ /* 0x000fc8000000000d */
[----:B-1----:R-:W-:-:S04]  /*0960*/  FFMA R10, R27, R10, R12 ;  /* 0x0000000a1b0a7223 */ /* 0x002fc8000000000c */
[----:B--2---:R-:W-:Y:S01]  /*0970*/  FFMA R27, R29, R11, R10 ;  /* 0x0000000b1d1b7223 */ /* 0x004fe2000000000a */
[----:B------:R-:W-:Y:S06]  /*0980*/  BAR.SYNC.DEFER_BLOCKING 0x0 ;  /* 0x0000000000007b1d */ /* 0x000fec0000010000 */
[----:B------:R-:W-:Y:S05]  /*0990*/  BRA.U UP0, `(.L_x_1) ;  /* 0xfffffff900607547 */ /* 0x000fea000b83ffff */
.L_x_0:
[----:B------:R-:W0:Y:S02]  /*09a0*/  LDCU.128 UR4, c[0x0][0x380] ;  /* 0x00007000ff0477ac */ /* 0x000e240008000c00 */
[----:B0-----:R-:W-:Y:S02]  /*09b0*/  ISETP.GE.U32.AND P0, PT, R24, UR6, PT ;  /* 0x0000000618007c0c */ /* 0x001fe4000bf06070 */
[----:B------:R-:W-:Y:S02]  /*09c0*/  ISETP.GE.U32.AND P1, PT, R21, UR4, PT ;  /* 0x0000000415007c0c */ /* 0x000fe4000bf26070 */
[----:B------:R-:W-:-:S04]  /*09d0*/  ISETP.GE.U32.AND.EX P0, PT, RZ, UR7, PT, P0 ;  /* 0x00000007ff007c0c */ /* 0x000fc8000bf06100 */
[----:B------:R-:W-:-:S13]  /*09e0*/  ISETP.GE.U32.OR.EX P0, PT, RZ, UR5, P0, P1 ;  /* 0x00000005ff007c0c */ /* 0x000fda0008706510 */
[----:B------:R-:W-:Y:S05]  /*09f0*/  @P0 EXIT ;  /* 0x000000000000094d */ /* 0x000fea0003800000 */
[----:B------:R-:W0:Y:S01]  /*0a00*/  LDCU.64 UR4, c[0x0][0x3b0] ;  /* 0x00007600ff0477ac */ /* 0x000e220008000a00 */
[----:B------:R-:W-:Y:S01]  /*0a10*/  HFMA2 R5, -RZ, RZ, 0, 0 ;  /* 0x00000000ff057431 */ /* 0x000fe200000001ff */
[----:B------:R-:W-:-:S05]  /*0a20*/  MOV R4, R24 ;  /* 0x0000001800047202 */ /* 0x000fca0000000f00 */
[----:B------:R-:W-:-:S04]  /*0a30*/  IMAD.WIDE.U32 R4, R21, UR6, R4 ;  /* 0x0000000615047c25 */ /* 0x000fc8000f8e0004 */
[----:B------:R-:W-:Y:S01]  /*0a40*/  IMAD R21, R21, UR7, R5 ;  /* 0x0000000715157c24 */ /* 0x000fe2000f8e0205 */
[----:B0-----:R-:W-:-:S04]  /*0a50*/  LEA R2, P0, R4, UR4, 0x2 ;  /* 0x0000000404027c11 */ /* 0x001fc8000f8010ff */
[----:B------:R-:W-:Y:S01]  /*0a60*/  LEA.HI.X R3, R4, UR5, R21, 0x2, P0 ;  /* 0x0000000504037c11 */ /* 0x000fe200080f1415 */
[----:B------:R-:W0:Y:S04]  /*0a70*/  LDCU.64 UR4, c[0x0][0x398] ;  /* 0x00007300ff0477ac */ /* 0x000e280008000a00 */
[----:B------:R-:W0:Y:S02]  /*0a80*/  LDG.E R0, desc[UR10][R2.64] ;  /* 0x0000000a02007981 */ /* 0x000e24000c1e1900 */
[----:B0-----:R-:W-:-:S04]  /*0a90*/  FMUL R0, R0, UR5 ;  /* 0x0000000500007c20 */ /* 0x001fc80008400000 */
[----:B------:R-:W-:-:S05]  /*0aa0*/  FFMA R27, R27, UR4, R0 ;  /* 0x000000041b1b7c23 */ /* 0x000fca0008000000 */
[----:B------:R-:W-:Y:S01]  /*0ab0*/  STG.E desc[UR10][R2.64], R27 ;  /* 0x0000001b02007986 */ /* 0x000fe2000c10190a */
[----:B------:R-:W-:Y:S05]  /*0ac0*/  EXIT ;  /* 0x000000000000794d */ /* 0x000fea0003800000 */
.L_x_2:
[----:B------:R-:W-:-:S00]  /*0ad0*/  BRA `(.L_x_2) ;  /* 0xfffffffc00fc7947 */ /* 0x000fc0000383ffff */
[----:B------:R-:W-:-:S00]  /*0ae0*/  NOP ;  /* 0x0000000000007918 */ /* 0x000fc00000000000 */
        /* <DEDUP_REMOVED lines=9> */
.L_x_3:


//--------------------- .nv.shared._Z23gemm2dBlockTilingKernelIfLm32ELm32ELm32EEvmmmT_S0_PKS0_S2_PS0_ --------------------------
	.section	.nv.shared._Z23gemm2dBlockTilingKernelIfLm32ELm32ELm32EEvmmmT_S0_PKS0_S2_PS0_,"aw",@nobits
	.sectionflags	@""
	.align	4
.nv.shared._Z23gemm2dBlockTilingKernelIfLm32ELm32ELm32EEvmmmT_S0_PKS0_S2_PS0_:
	.zero		9216


//--------------------- .nv.shared.reserved.0     --------------------------
	.section	.nv.shared.reserved.0,"aw",@nobits
	.weak		__nv_reservedSMEM_offset_0_alias
	.size		__nv_reservedSMEM_offset_0_alias, 0, 64
	.other		__nv_reservedSMEM_offset_0_alias,@"STO_CUDA_RESERVED_SHARED STV_DEFAULT"
__nv_reservedSMEM_offset_0_alias:
	.zero		0
	.zero		64


//--------------------- .nv.constant0._Z23gemm2dBlockTilingKernelIfLm32ELm32ELm32EEvmmmT_S0_PKS0_S2_PS0_ --------------------------
	.section	.nv.constant0._Z23gemm2dBlockTilingKernelIfLm32ELm32ELm32EEvmmmT_S0_PKS0_S2_PS0_,"a",@progbits
	.sectionflags	@""
	.align	4
.nv.constant0._Z23gemm2dBlockTilingKernelIfLm32ELm32ELm32EEvmmmT_S0_PKS0_S2_PS0_:
	.zero		952


//--------------------- SYMBOLS --------------------------

	.type		.nv.reservedSmem.offset0,@object
	.size		.nv.reservedSmem.offset0,0x4
	.type		.nv.reservedSmem.cap,@object
	.size		.nv.reservedSmem.cap,0x4
